	.headerflags	@"EF_CUDA_TEXMODE_UNIFIED EF_CUDA_64BIT_ADDRESS EF_CUDA_ACCELERATORS EF_CUDA_SM90 EF_CUDA_VIRTUAL_SM(EF_CUDA_SM90)"
	.elftype	@"ET_EXEC"


//--------------------- .nv.info                  --------------------------
	.section	.nv.info,"",@"SHT_CUDA_INFO"
	.align	4


	//----- nvinfo : EIATTR_REGCOUNT
	.align		4
        /*0000*/ 	.byte	0x04, 0x2f
        /*0002*/ 	.short	(.L_3 - .L_2)
	.align		4
.L_2:
        /*0004*/ 	.word	index@(triton_poi_fused__native_batch_norm_legit_no_training_add_relu_threshold_backward_10)
        /*0008*/ 	.word	0x00000020


	//----- nvinfo : EIATTR_MIN_STACK_SIZE
	.align		4
.L_3:
        /*000c*/ 	.byte	0x04, 0x12
        /*000e*/ 	.short	(.L_5 - .L_4)
	.align		4
.L_4:
        /*0010*/ 	.word	index@(triton_poi_fused__native_batch_norm_legit_no_training_add_relu_threshold_backward_10)
        /*0014*/ 	.word	0x00000000


	//----- nvinfo : EIATTR_FRAME_SIZE
	.align		4
.L_5:
        /*0018*/ 	.byte	0x04, 0x11
        /*001a*/ 	.short	(.L_7 - .L_6)
	.align		4
.L_6:
        /*001c*/ 	.word	index@(triton_poi_fused__native_batch_norm_legit_no_training_add_relu_threshold_backward_10)
        /*0020*/ 	.word	0x00000000


	//----- nvinfo : EIATTR_MIN_STACK_SIZE
	.align		4
.L_7:
        /*0024*/ 	.byte	0x04, 0x12
        /*0026*/ 	.short	(.L_9 - .L_8)
	.align		4
.L_8:
        /*0028*/ 	.word	index@(triton_poi_fused__native_batch_norm_legit_no_training_add_relu_threshold_backward_10)
        /*002c*/ 	.word	0x00000000
.L_9:


//--------------------- .nv.info.triton_poi_fused__native_batch_norm_legit_no_training_add_relu_threshold_backward_10 --------------------------
	.section	.nv.info.triton_poi_fused__native_batch_norm_legit_no_training_add_relu_threshold_backward_10,"",@"SHT_CUDA_INFO"
	.sectionflags	@""
	.align	4


	//----- nvinfo : EIATTR_CUDA_API_VERSION
	.align		4
        /*0000*/ 	.byte	0x04, 0x37
        /*0002*/ 	.short	(.L_11 - .L_10)
.L_10:
        /*0004*/ 	.word	0x0000007c


	//----- nvinfo : EIATTR_KPARAM_INFO
	.align		4
.L_11:
        /*0008*/ 	.byte	0x04, 0x17
        /*000a*/ 	.short	(.L_13 - .L_12)
.L_12:
        /*000c*/ 	.word	0x00000000
        /*0010*/ 	.short	0x000d
        /*0012*/ 	.short	0x0068
        /*0014*/ 	.byte	0x00, 0xf0, 0x11, 0x00


	//----- nvinfo : EIATTR_KPARAM_INFO
	.align		4
.L_13:
        /*0018*/ 	.byte	0x04, 0x17
        /*001a*/ 	.short	(.L_15 - .L_14)
.L_14:
        /*001c*/ 	.word	0x00000000
        /*0020*/ 	.short	0x000c
        /*0022*/ 	.short	0x0060
        /*0024*/ 	.byte	0x00, 0xf4, 0x21, 0x00


	//----- nvinfo : EIATTR_KPARAM_INFO
	.align		4
.L_15:
        /*0028*/ 	.byte	0x04, 0x17
        /*002a*/ 	.short	(.L_17 - .L_16)
.L_16:
        /*002c*/ 	.word	0x00000000
        /*0030*/ 	.short	0x000b
        /*0032*/ 	.short	0x0058
        /*0034*/ 	.byte	0x00, 0xf4, 0x21, 0x00


	//----- nvinfo : EIATTR_KPARAM_INFO
	.align		4
.L_17:
        /*0038*/ 	.byte	0x04, 0x17
        /*003a*/ 	.short	(.L_19 - .L_18)
.L_18:
        /*003c*/ 	.word	0x00000000
        /*0040*/ 	.short	0x000a
        /*0042*/ 	.short	0x0050
        /*0044*/ 	.byte	0x00, 0xf4, 0x21, 0x00


	//----- nvinfo : EIATTR_KPARAM_INFO
	.align		4
.L_19:
        /*0048*/ 	.byte	0x04, 0x17
        /*004a*/ 	.short	(.L_21 - .L_20)
.L_20:
        /*004c*/ 	.word	0x00000000
        /*0050*/ 	.short	0x0009
        /*0052*/ 	.short	0x0048
        /*0054*/ 	.byte	0x00, 0xf4, 0x21, 0x00


	//----- nvinfo : EIATTR_KPARAM_INFO
	.align		4
.L_21:
        /*0058*/ 	.byte	0x04, 0x17
        /*005a*/ 	.short	(.L_23 - .L_22)
.L_22:
        /*005c*/ 	.word	0x00000000
        /*0060*/ 	.short	0x0008
        /*0062*/ 	.short	0x0040
        /*0064*/ 	.byte	0x00, 0xf4, 0x21, 0x00


	//----- nvinfo : EIATTR_KPARAM_INFO
	.align		4
.L_23:
        /*0068*/ 	.byte	0x04, 0x17
        /*006a*/ 	.short	(.L_25 - .L_24)
.L_24:
        /*006c*/ 	.word	0x00000000
        /*0070*/ 	.short	0x0007
        /*0072*/ 	.short	0x0038
        /*0074*/ 	.byte	0x00, 0xf4, 0x21, 0x00


	//----- nvinfo : EIATTR_KPARAM_INFO
	.align		4
.L_25:
        /*0078*/ 	.byte	0x04, 0x17
        /*007a*/ 	.short	(.L_27 - .L_26)
.L_26:
        /*007c*/ 	.word	0x00000000
        /*0080*/ 	.short	0x0006
        /*0082*/ 	.short	0x0030
        /*0084*/ 	.byte	0x00, 0xf4, 0x21, 0x00


	//----- nvinfo : EIATTR_KPARAM_INFO
	.align		4
.L_27:
        /*0088*/ 	.byte	0x04, 0x17
        /*008a*/ 	.short	(.L_29 - .L_28)
.L_28:
        /*008c*/ 	.word	0x00000000
        /*0090*/ 	.short	0x0005
        /*0092*/ 	.short	0x0028
        /*0094*/ 	.byte	0x00, 0xf4, 0x21, 0x00


	//----- nvinfo : EIATTR_KPARAM_INFO
	.align		4
.L_29:
        /*0098*/ 	.byte	0x04, 0x17
        /*009a*/ 	.short	(.L_31 - .L_30)
.L_30:
        /*009c*/ 	.word	0x00000000
        /*00a0*/ 	.short	0x0004
        /*00a2*/ 	.short	0x0020
        /*00a4*/ 	.byte	0x00, 0xf4, 0x21, 0x00


	//----- nvinfo : EIATTR_KPARAM_INFO
	.align		4
.L_31:
        /*00a8*/ 	.byte	0x04, 0x17
        /*00aa*/ 	.short	(.L_33 - .L_32)
.L_32:
        /*00ac*/ 	.word	0x00000000
        /*00b0*/ 	.short	0x0003
        /*00b2*/ 	.short	0x0018
        /*00b4*/ 	.byte	0x00, 0xf4, 0x21, 0x00


	//----- nvinfo : EIATTR_KPARAM_INFO
	.align		4
.L_33:
        /*00b8*/ 	.byte	0x04, 0x17
        /*00ba*/ 	.short	(.L_35 - .L_34)
.L_34:
        /*00bc*/ 	.word	0x00000000
        /*00c0*/ 	.short	0x0002
        /*00c2*/ 	.short	0x0010
        /*00c4*/ 	.byte	0x00, 0xf4, 0x21, 0x00


	//----- nvinfo : EIATTR_KPARAM_INFO
	.align		4
.L_35:
        /*00c8*/ 	.byte	0x04, 0x17
        /*00ca*/ 	.short	(.L_37 - .L_36)
.L_36:
        /*00cc*/ 	.word	0x00000000
        /*00d0*/ 	.short	0x0001
        /*00d2*/ 	.short	0x0008
        /*00d4*/ 	.byte	0x00, 0xf4, 0x21, 0x00


	//----- nvinfo : EIATTR_KPARAM_INFO
	.align		4
.L_37:
        /*00d8*/ 	.byte	0x04, 0x17
        /*00da*/ 	.short	(.L_39 - .L_38)
.L_38:
        /*00dc*/ 	.word	0x00000000
        /*00e0*/ 	.short	0x0000
        /*00e2*/ 	.short	0x0000
        /*00e4*/ 	.byte	0x00, 0xf4, 0x21, 0x00


	//----- nvinfo : EIATTR_SPARSE_MMA_MASK
	.align		4
.L_39:
        /*00e8*/ 	.byte	0x03, 0x50
        /*00ea*/ 	.short	0x0000


	//----- nvinfo : EIATTR_MAXREG_COUNT
	.align		4
        /*00ec*/ 	.byte	0x03, 0x1b
        /*00ee*/ 	.short	0x00ff


	//----- nvinfo : EIATTR_EXIT_INSTR_OFFSETS
	.align		4
        /*00f0*/ 	.byte	0x04, 0x1c
        /*00f2*/ 	.short	(.L_41 - .L_40)


	//   ....[0]....
.L_40:
        /*00f4*/ 	.word	0x000008d0


	//   ....[1]....
        /*00f8*/ 	.word	0x000008f0


	//----- nvinfo : EIATTR_REQNTID
	.align		4
.L_41:
        /*00fc*/ 	.byte	0x04, 0x10
        /*00fe*/ 	.short	(.L_43 - .L_42)
.L_42:
        /*0100*/ 	.word	0x00000080
        /*0104*/ 	.word	0x00000001
        /*0108*/ 	.word	0x00000001


	//----- nvinfo : EIATTR_CBANK_PARAM_SIZE
	.align		4
.L_43:
        /*010c*/ 	.byte	0x03, 0x19
        /*010e*/ 	.short	0x006c


	//----- nvinfo : EIATTR_PARAM_CBANK
	.align		4
        /*0110*/ 	.byte	0x04, 0x0a
        /*0112*/ 	.short	(.L_45 - .L_44)
	.align		4
.L_44:
        /*0114*/ 	.word	index@(.nv.constant0.triton_poi_fused__native_batch_norm_legit_no_training_add_relu_threshold_backward_10)
        /*0118*/ 	.short	0x0210
        /*011a*/ 	.short	0x006c


	//----- nvinfo : EIATTR_SW_WAR
	.align		4
.L_45:
        /*011c*/ 	.byte	0x04, 0x36
        /*011e*/ 	.short	(.L_47 - .L_46)
.L_46:
        /*0120*/ 	.word	0x00000008
.L_47:


//--------------------- .nv.callgraph             --------------------------
	.section	.nv.callgraph,"",@"SHT_CUDA_CALLGRAPH"
	.align	4
	.sectionentsize	8
	.align		4
        /*0000*/ 	.word	0x00000000
	.align		4
        /*0004*/ 	.word	0xffffffff
	.align		4
        /*0008*/ 	.word	0x00000000
	.align		4
        /*000c*/ 	.word	0xfffffffe
	.align		4
        /*0010*/ 	.word	0x00000000
	.align		4
        /*0014*/ 	.word	0xfffffffd
	.align		4
        /*0018*/ 	.word	0x00000000
	.align		4
        /*001c*/ 	.word	0xfffffffc


//--------------------- .nv.constant4             --------------------------
	.section	.nv.constant4,"a",@progbits
	.align	8
	.align		8
.nv.constant4:
        /*0000*/ 	.dword	_$_str
	.align		8
        /*0008*/ 	.dword	_$_str_$_2


//--------------------- .text.triton_poi_fused__native_batch_norm_legit_no_training_add_relu_threshold_backward_10 --------------------------
	.section	.text.triton_poi_fused__native_batch_norm_legit_no_training_add_relu_threshold_backward_10,"ax",@progbits
	.align	128
        .global         triton_poi_fused__native_batch_norm_legit_no_training_add_relu_threshold_backward_10
        .type           triton_poi_fused__native_batch_norm_legit_no_training_add_relu_threshold_backward_10,@function
        .size           triton_poi_fused__native_batch_norm_legit_no_training_add_relu_threshold_backward_10,(.L_x_1 - triton_poi_fused__native_batch_norm_legit_no_training_add_relu_threshold_backward_10)
        .other          triton_poi_fused__native_batch_norm_legit_no_training_add_relu_threshold_backward_10,@"STO_CUDA_ENTRY STV_DEFAULT"
triton_poi_fused__native_batch_norm_legit_no_training_add_relu_threshold_backward_10:
.text.triton_poi_fused__native_batch_norm_legit_no_training_add_relu_threshold_backward_10:
[----:B------:R-:W0:Y:S01]  /*0000*/  LDC R1, c[0x0][0x28] ;  /* 0x00000a00ff017b82 */ /* 0x000e220000000800 */
[----:B------:R-:W1:Y:S01]  /*0010*/  S2R R0, SR_TID.X ;  /* 0x0000000000007919 */ /* 0x000e620000002100 */
[----:B------:R-:W-:-:S06]  /*0020*/  CS2R R8, SRZ ;  /* 0x0000000000087805 */ /* 0x000fcc000001ff00 */
[----:B------:R-:W2:Y:S01]  /*0030*/  LDC.64 R24, c[0x0][0x258] ;  /* 0x00009600ff187b82 */ /* 0x000ea20000000a00 */
[----:B------:R-:W-:Y:S01]  /*0040*/  ULDC.64 UR4, c[0x0][0x208] ;  /* 0x0000820000047ab9 */ /* 0x000fe20000000a00 */
[----:B------:R-:W3:Y:S01]  /*0050*/  S2R R5, SR_CTAID.X ;  /* 0x0000000000057919 */ /* 0x000ee20000002500 */
[----:B------:R-:W-:Y:S01]  /*0060*/  HFMA2.MMA R12, -RZ, RZ, 0, 0 ;  /* 0x00000000ff0c7435 */ /* 0x000fe200000001ff */
[----:B------:R-:W-:-:S04]  /*0070*/  CS2R R10, SRZ ;  /* 0x00000000000a7805 */ /* 0x000fc8000001ff00 */
[----:B------:R-:W4:Y:S08]  /*0080*/  LDC.64 R28, c[0x0][0x220] ;  /* 0x00008800ff1c7b82 */ /* 0x000f300000000a00 */
[----:B------:R-:W5:Y:S01]  /*0090*/  LDC.64 R26, c[0x0][0x238] ;  /* 0x00008e00ff1a7b82 */ /* 0x000f620000000a00 */
[----:B------:R-:W-:Y:S01]  /*00a0*/  CS2R R6, SRZ ;  /* 0x0000000000067805 */ /* 0x000fe2000001ff00 */
[----:B------:R-:W-:-:S06]  /*00b0*/  ULDC.64 UR6, c[0x0][0x270] ;  /* 0x00009c0000067ab9 */ /* 0x000fcc0000000a00 */
[----:B------:R-:W2:Y:S01]  /*00c0*/  LDC.64 R14, c[0x0][0x230] ;  /* 0x00008c00ff0e7b82 */ /* 0x000ea20000000a00 */
[----:B-1----:R-:W-:-:S07]  /*00d0*/  SHF.L.U32 R0, R0, 0x1, RZ ;  /* 0x0000000100007819 */ /* 0x002fce00000006ff */
[----:B------:R-:W1:Y:S01]  /*00e0*/  LDC.64 R18, c[0x0][0x260] ;  /* 0x00009800ff127b82 */ /* 0x000e620000000a00 */
[----:B---3--:R-:W-:Y:S02]  /*00f0*/  SHF.R.S32.HI R3, RZ, 0x17, R5 ;  /* 0x00000017ff037819 */ /* 0x008fe40000011405 */
[----:B------:R-:W-:Y:S02]  /*0100*/  LOP3.LUT R0, R0, 0xfe, RZ, 0xc0, !PT ;  /* 0x000000fe00007812 */ /* 0x000fe400078ec0ff */
[----:B------:R-:W-:Y:S02]  /*0110*/  SGXT R3, R3, 0x1 ;  /* 0x000000010303781a */ /* 0x000fe40000000200 */
[----:B------:R-:W-:Y:S01]  /*0120*/  LEA R0, R5, R0, 0x8 ;  /* 0x0000000005007211 */ /* 0x000fe200078e40ff */
[----:B------:R-:W3:Y:S03]  /*0130*/  LDC.64 R20, c[0x0][0x250] ;  /* 0x00009400ff147b82 */ /* 0x000ee60000000a00 */
[----:B------:R-:W-:-:S02]  /*0140*/  LEA.HI R3, R3, R0, RZ, 0x4 ;  /* 0x0000000003037211 */ /* 0x000fc400078f20ff */
[----:B------:R-:W-:Y:S02]  /*0150*/  ISETP.GE.AND P0, PT, R0, 0x100, PT ;  /* 0x000001000000780c */ /* 0x000fe40003f06270 */
[----:B------:R-:W-:Y:S01]  /*0160*/  SHF.R.S32.HI R3, RZ, 0x4, R3 ;  /* 0x00000004ff037819 */ /* 0x000fe20000011403 */
[----:B------:R-:W1:Y:S03]  /*0170*/  LDC.64 R4, c[0x0][0x228] ;  /* 0x00008a00ff047b82 */ /* 0x000e660000000a00 */
[----:B------:R-:W-:-:S04]  /*0180*/  LEA.HI R2, R3, R3, RZ, 0x2 ;  /* 0x0000000303027211 */ /* 0x000fc800078f10ff */
[----:B------:R-:W-:Y:S01]  /*0190*/  LOP3.LUT R2, R2, 0xfffffffc, RZ, 0xc0, !PT ;  /* 0xfffffffc02027812 */ /* 0x000fe200078ec0ff */
[----:B------:R-:W2:Y:S03]  /*01a0*/  LDC.64 R16, c[0x0][0x268] ;  /* 0x00009a00ff107b82 */ /* 0x000ea60000000a00 */
[----:B------:R-:W-:-:S05]  /*01b0*/  IADD3 R23, R3, -R2, RZ ;  /* 0x8000000203177210 */ /* 0x000fca0007ffe0ff */
[----:B01----:R-:W-:-:S05]  /*01c0*/  IMAD.WIDE R4, R23, 0x4, R4 ;  /* 0x0000000417047825 */ /* 0x003fca00078e0204 */
[----:B------:R-:W3:Y:S04]  /*01d0*/  @!P0 LDG.E.EL R9, desc[UR4][R4.64] ;  /* 0x0000000404098981 */ /* 0x000ee8000c2e1900 */
[----:B------:R0:W3:Y:S01]  /*01e0*/  @!P0 LDG.E.EL R12, desc[UR4][R4.64] ;  /* 0x00000004040c8981 */ /* 0x0000e2000c2e1900 */
[----:B--2---:R-:W-:-:S05]  /*01f0*/  IMAD.WIDE R24, R23, 0x4, R24 ;  /* 0x0000000417187825 */ /* 0x004fca00078e0218 */
[----:B------:R-:W2:Y:S01]  /*0200*/  @!P0 LDG.E.EL R11, desc[UR4][R24.64] ;  /* 0x00000004180b8981 */ /* 0x000ea2000c2e1900 */
[----:B------:R-:W-:Y:S01]  /*0210*/  CS2R R2, SRZ ;  /* 0x0000000000027805 */ /* 0x000fe2000001ff00 */
[C---:B----4-:R-:W-:Y:S02]  /*0220*/  IMAD.WIDE R28, R23.reuse, 0x4, R28 ;  /* 0x00000004171c7825 */ /* 0x050fe400078e021c */
[----:B------:R1:W4:Y:S04]  /*0230*/  @!P0 LDG.E.EL R8, desc[UR4][R24.64] ;  /* 0x0000000418088981 */ /* 0x000328000c2e1900 */
[----:B------:R-:W4:Y:S04]  /*0240*/  @!P0 LDG.E.EL R3, desc[UR4][R28.64] ;  /* 0x000000041c038981 */ /* 0x000f28000c2e1900 */
[----:B------:R-:W4:Y:S01]  /*0250*/  @!P0 LDG.E.EL R2, desc[UR4][R28.64] ;  /* 0x000000041c028981 */ /* 0x000f22000c2e1900 */
[----:B-----5:R-:W-:Y:S01]  /*0260*/  IMAD.WIDE R26, R23, 0x4, R26 ;  /* 0x00000004171a7825 */ /* 0x020fe200078e021a */
[----:B0-----:R-:W-:-:S03]  /*0270*/  CS2R R4, SRZ ;  /* 0x0000000000047805 */ /* 0x001fc6000001ff00 */
[C---:B------:R-:W-:Y:S01]  /*0280*/  IMAD.WIDE R14, R23.reuse, 0x4, R14 ;  /* 0x00000004170e7825 */ /* 0x040fe200078e020e */
[----:B------:R-:W5:Y:S04]  /*0290*/  @!P0 LDG.E.EL R7, desc[UR4][R26.64] ;  /* 0x000000041a078981 */ /* 0x000f68000c2e1900 */
[----:B------:R0:W4:Y:S01]  /*02a0*/  @!P0 LDG.E.EL R6, desc[UR4][R26.64] ;  /* 0x000000041a068981 */ /* 0x000122000c2e1900 */
[----:B-1----:R-:W-:Y:S01]  /*02b0*/  CS2R R24, SRZ ;  /* 0x0000000000187805 */ /* 0x002fe2000001ff00 */
[C---:B------:R-:W-:Y:S02]  /*02c0*/  IMAD.WIDE R18, R23.reuse, 0x4, R18 ;  /* 0x0000000417127825 */ /* 0x040fe400078e0212 */
[----:B------:R-:W5:Y:S04]  /*02d0*/  @!P0 LDG.E.EL R4, desc[UR4][R14.64] ;  /* 0x000000040e048981 */ /* 0x000f68000c2e1900 */
[----:B------:R1:W4:Y:S01]  /*02e0*/  @!P0 LDG.E.EL R5, desc[UR4][R14.64] ;  /* 0x000000040e058981 */ /* 0x000322000c2e1900 */
[----:B---3--:R-:W-:Y:S01]  /*02f0*/  IMAD.WIDE R20, R23, 0x4, R20 ;  /* 0x0000000417147825 */ /* 0x008fe200078e0214 */
[----:B0-----:R-:W-:-:S02]  /*0300*/  MOV R26, RZ ;  /* 0x000000ff001a7202 */ /* 0x001fc40000000f00 */
[----:B------:R-:W3:Y:S01]  /*0310*/  @!P0 LDG.E.EL R24, desc[UR4][R18.64] ;  /* 0x0000000412188981 */ /* 0x000ee2000c2e1900 */
[----:B------:R-:W-:-:S03]  /*0320*/  IMAD.WIDE R16, R23, 0x4, R16 ;  /* 0x0000000417107825 */ /* 0x000fc600078e0210 */
[----:B------:R-:W3:Y:S01]  /*0330*/  @!P0 LDG.E.EL R10, desc[UR4][R20.64] ;  /* 0x00000004140a8981 */ /* 0x000ee2000c2e1900 */
[----:B-1----:R-:W0:Y:S03]  /*0340*/  LDC.64 R14, c[0x0][0x248] ;  /* 0x00009200ff0e7b82 */ /* 0x002e260000000a00 */
[----:B------:R-:W3:Y:S04]  /*0350*/  @!P0 LDG.E.EL R26, desc[UR4][R16.64] ;  /* 0x00000004101a8981 */ /* 0x000ee8000c2e1900 */
[----:B------:R1:W3:Y:S02]  /*0360*/  @!P0 LDG.E.EL R25, desc[UR4][R16.64] ;  /* 0x0000000410198981 */ /* 0x0002e4000c2e1900 */
[----:B-1----:R-:W1:Y:S01]  /*0370*/  LDC.64 R16, c[0x0][0x240] ;  /* 0x00009000ff107b82 */ /* 0x002e620000000a00 */
[----:B0-----:R-:W-:-:S04]  /*0380*/  IMAD.WIDE R14, R0, 0x4, R14 ;  /* 0x00000004000e7825 */ /* 0x001fc800078e020e */
[----:B-1----:R-:W-:-:S04]  /*0390*/  IMAD.WIDE R16, R0, 0x4, R16 ;  /* 0x0000000400107825 */ /* 0x002fc800078e0210 */
[----:B------:R-:W-:-:S06]  /*03a0*/  FADD R28, R9, 9.9999997473787516356e-06 ;  /* 0x3727c5ac091c7421 */ /* 0x000fcc0000000000 */
[----:B------:R-:W0:Y:S01]  /*03b0*/  MUFU.SQRT R28, R28 ;  /* 0x0000001c001c7308 */ /* 0x000e220000002000 */
[----:B------:R-:W-:Y:S02]  /*03c0*/  FADD R22, R12, 9.9999997473787516356e-06 ;  /* 0x3727c5ac0c167421 */ /* 0x000fe40000000000 */
[----:B------:R-:W1:Y:S05]  /*03d0*/  LDC.64 R12, c[0x0][0x218] ;  /* 0x00008600ff0c7b82 */ /* 0x000e6a0000000a00 */
[----:B------:R-:W5:Y:S01]  /*03e0*/  MUFU.SQRT R27, R22 ;  /* 0x00000016001b7308 */ /* 0x000f620000002000 */
[----:B--2---:R-:W-:Y:S01]  /*03f0*/  FADD R29, R11, 9.9999997473787516356e-06 ;  /* 0x3727c5ac0b1d7421 */ /* 0x004fe20000000000 */
[----:B0-----:R-:W-:-:S02]  /*0400*/  FSETP.GT.AND P1, PT, R28, 8.50705917302346158658e+37, PT ;  /* 0x7e8000001c00780b */ /* 0x001fc40003f24000 */
[----:B------:R-:W-:Y:S01]  /*0410*/  FSETP.GEU.AND P4, PT, R28, 1.175494350822287508e-38, PT ;  /* 0x008000001c00780b */ /* 0x000fe20003f8e000 */
[----:B------:R-:W-:Y:S01]  /*0420*/  HFMA2.MMA R11, -RZ, RZ, 0, 0 ;  /* 0x00000000ff0b7435 */ /* 0x000fe200000001ff */
[C---:B-----5:R-:W-:Y:S02]  /*0430*/  FSETP.GT.AND P2, PT, R27.reuse, 8.50705917302346158658e+37, PT ;  /* 0x7e8000001b00780b */ /* 0x060fe40003f44000 */
[----:B------:R-:W-:Y:S02]  /*0440*/  FSETP.GEU.AND P5, PT, R27, 1.175494350822287508e-38, PT ;  /* 0x008000001b00780b */ /* 0x000fe40003fae000 */
[----:B------:R-:W-:-:S05]  /*0450*/  MOV R9, RZ ;  /* 0x000000ff00097202 */ /* 0x000fca0000000f00 */
[----:B------:R-:W-:Y:S01]  /*0460*/  @P1 FMUL R28, R28, 0.25 ;  /* 0x3e8000001c1c1820 */ /* 0x000fe20000400000 */
[----:B------:R0:W2:Y:S03]  /*0470*/  @!P0 LDG.E.EL R11, desc[UR4][R18.64] ;  /* 0x00000004120b8981 */ /* 0x0000a6000c2e1900 */
[----:B------:R-:W-:Y:S01]  /*0480*/  @!P4 FMUL R28, R28, 16777216 ;  /* 0x4b8000001c1cc820 */ /* 0x000fe20000400000 */
[----:B------:R5:W2:Y:S01]  /*0490*/  @!P0 LDG.E.EL R9, desc[UR4][R20.64] ;  /* 0x0000000414098981 */ /* 0x000aa2000c2e1900 */
[----:B-1----:R-:W-:Y:S01]  /*04a0*/  IMAD.WIDE R12, R0, 0x4, R12 ;  /* 0x00000004000c7825 */ /* 0x002fe200078e020c */
[----:B0-----:R-:W-:-:S03]  /*04b0*/  HFMA2.MMA R18, -RZ, RZ, 1.625, 0 ;  /* 0x3e800000ff127435 */ /* 0x001fc600000001ff */
[----:B------:R-:W-:Y:S01]  /*04c0*/  @P2 FMUL R27, R27, 0.25 ;  /* 0x3e8000001b1b2820 */ /* 0x000fe20000400000 */
[----:B------:R-:W0:Y:S01]  /*04d0*/  MUFU.RCP R19, R28 ;  /* 0x0000001c00137308 */ /* 0x000e220000001000 */
[----:B-----5:R-:W-:Y:S02]  /*04e0*/  CS2R R20, SRZ ;  /* 0x0000000000147805 */ /* 0x020fe4000001ff00 */
[----:B------:R-:W-:-:S04]  /*04f0*/  @!P5 FMUL R27, R27, 16777216 ;  /* 0x4b8000001b1bd820 */ /* 0x000fc80000400000 */
[----:B------:R1:W5:Y:S02]  /*0500*/  @!P0 LDG.E.64 R20, desc[UR4][R12.64] ;  /* 0x000000040c148981 */ /* 0x000364000c1e1b00 */
[----:B------:R-:W0:Y:S01]  /*0510*/  MUFU.RCP R27, R27 ;  /* 0x0000001b001b7308 */ /* 0x000e220000001000 */
[----:B------:R-:W-:-:S06]  /*0520*/  CS2R R22, SRZ ;  /* 0x0000000000167805 */ /* 0x000fcc000001ff00 */
[----:B------:R0:W3:Y:S01]  /*0530*/  @!P0 LDG.E.64 R22, desc[UR4][R14.64] ;  /* 0x000000040e168981 */ /* 0x0000e2000c1e1b00 */
[----:B-1----:R-:W-:-:S05]  /*0540*/  FSEL R12, R18, 1, P1 ;  /* 0x3f800000120c7808 */ /* 0x002fca0000800000 */
[----:B------:R-:W-:-:S04]  /*0550*/  @!P4 FMUL R12, R12, 16777216 ;  /* 0x4b8000000c0cc820 */ /* 0x000fc80000400000 */
[----:B0-----:R-:W-:Y:S01]  /*0560*/  FMUL R19, R19, R12 ;  /* 0x0000000c13137220 */ /* 0x001fe20000400000 */
[----:B------:R-:W-:-:S05]  /*0570*/  FSEL R12, R18, 1, P2 ;  /* 0x3f800000120c7808 */ /* 0x000fca0001000000 */
[----:B------:R-:W-:-:S04]  /*0580*/  @!P5 FMUL R12, R12, 16777216 ;  /* 0x4b8000000c0cd820 */ /* 0x000fc80000400000 */
[----:B------:R-:W-:Y:S01]  /*0590*/  FMUL R15, R27, R12 ;  /* 0x0000000c1b0f7220 */ /* 0x000fe20000400000 */
[----:B------:R-:W-:-:S06]  /*05a0*/  CS2R R12, SRZ ;  /* 0x00000000000c7805 */ /* 0x000fcc000001ff00 */
[----:B------:R-:W2:Y:S01]  /*05b0*/  @!P0 LDG.E.64 R12, desc[UR4][R16.64] ;  /* 0x00000004100c8981 */ /* 0x000ea2000c1e1b00 */
[----:B----4-:R-:W-:Y:S01]  /*05c0*/  FADD R8, R8, 9.9999997473787516356e-06 ;  /* 0x3727c5ac08087421 */ /* 0x010fe20000000000 */
[----:B------:R-:W0:Y:S08]  /*05d0*/  MUFU.SQRT R29, R29 ;  /* 0x0000001d001d7308 */ /* 0x000e300000002000 */
[----:B------:R-:W1:Y:S01]  /*05e0*/  MUFU.SQRT R27, R8 ;  /* 0x00000008001b7308 */ /* 0x000e620000002000 */
[----:B0-----:R-:W-:-:S02]  /*05f0*/  FSETP.GT.AND P3, PT, R29, 8.50705917302346158658e+37, PT ;  /* 0x7e8000001d00780b */ /* 0x001fc40003f64000 */
[C---:B-1----:R-:W-:Y:S02]  /*0600*/  FSETP.GT.AND P1, PT, R27.reuse, 8.50705917302346158658e+37, PT ;  /* 0x7e8000001b00780b */ /* 0x042fe40003f24000 */
[----:B------:R-:W-:Y:S02]  /*0610*/  FSETP.GEU.AND P2, PT, R27, 1.175494350822287508e-38, PT ;  /* 0x008000001b00780b */ /* 0x000fe40003f4e000 */
[----:B------:R-:W-:-:S07]  /*0620*/  FSETP.GEU.AND P6, PT, R29, 1.175494350822287508e-38, PT ;  /* 0x008000001d00780b */ /* 0x000fce0003fce000 */
[----:B------:R-:W-:Y:S02]  /*0630*/  @P3 FMUL R29, R29, 0.25 ;  /* 0x3e8000001d1d3820 */ /* 0x000fe40000400000 */
[----:B------:R-:W-:-:S04]  /*0640*/  @P1 FMUL R27, R27, 0.25 ;  /* 0x3e8000001b1b1820 */ /* 0x000fc80000400000 */
[----:B------:R-:W-:Y:S01]  /*0650*/  @!P2 FMUL R27, R27, 16777216 ;  /* 0x4b8000001b1ba820 */ /* 0x000fe20000400000 */
[----:B------:R-:W-:-:S05]  /*0660*/  @!P6 FMUL R29, R29, 16777216 ;  /* 0x4b8000001d1de820 */ /* 0x000fca0000400000 */
[----:B------:R-:W0:Y:S01]  /*0670*/  MUFU.RCP R27, R27 ;  /* 0x0000001b001b7308 */ /* 0x000e220000001000 */
[C---:B------:R-:W-:Y:S02]  /*0680*/  FSEL R14, R18.reuse, 1, P3 ;  /* 0x3f800000120e7808 */ /* 0x040fe40001800000 */
[----:B------:R-:W-:-:S05]  /*0690*/  FSEL R18, R18, 1, P1 ;  /* 0x3f80000012127808 */ /* 0x000fca0000800000 */
[----:B------:R-:W1:Y:S01]  /*06a0*/  MUFU.RCP R29, R29 ;  /* 0x0000001d001d7308 */ /* 0x000e620000001000 */
[----:B------:R-:W-:Y:S01]  /*06b0*/  @!P2 FMUL R18, R18, 16777216 ;  /* 0x4b8000001212a820 */ /* 0x000fe20000400000 */
[----:B------:R-:W-:-:S03]  /*06c0*/  @!P6 FMUL R14, R14, 16777216 ;  /* 0x4b8000000e0ee820 */ /* 0x000fc60000400000 */
[----:B0-----:R-:W-:Y:S01]  /*06d0*/  FMUL R18, R27, R18 ;  /* 0x000000121b127220 */ /* 0x001fe20000400000 */
[----:B-1----:R-:W-:Y:S01]  /*06e0*/  FMUL R14, R29, R14 ;  /* 0x0000000e1d0e7220 */ /* 0x002fe20000400000 */
[----:B-----5:R-:W-:Y:S01]  /*06f0*/  FADD R20, -R3, R20 ;  /* 0x0000001403147221 */ /* 0x020fe20000000100 */
[----:B------:R-:W-:Y:S02]  /*0700*/  FADD R8, -R2, R21 ;  /* 0x0000001502087221 */ /* 0x000fe40000000100 */
[----:B------:R-:W0:Y:S01]  /*0710*/  LDC.64 R2, c[0x0][0x210] ;  /* 0x00008400ff027b82 */ /* 0x000e220000000a00 */
[----:B---3--:R-:W-:Y:S01]  /*0720*/  FADD R23, -R10, R23 ;  /* 0x000000170a177221 */ /* 0x008fe20000000100 */
[----:B--2---:R-:W-:-:S03]  /*0730*/  FADD R9, -R9, R22 ;  /* 0x0000001609097221 */ /* 0x004fc60000000100 */
[----:B------:R-:W-:Y:S01]  /*0740*/  FMUL R18, R18, R23 ;  /* 0x0000001712127220 */ /* 0x000fe20000400000 */
[----:B------:R-:W-:Y:S01]  /*0750*/  FMUL R9, R14, R9 ;  /* 0x000000090e097220 */ /* 0x000fe20000400000 */
[----:B------:R-:W-:Y:S02]  /*0760*/  FMUL R15, R15, R8 ;  /* 0x000000080f0f7220 */ /* 0x000fe40000400000 */
[----:B------:R-:W-:Y:S01]  /*0770*/  FFMA R18, R18, R24, R25 ;  /* 0x0000001812127223 */ /* 0x000fe20000000019 */
[----:B------:R-:W-:Y:S01]  /*0780*/  FMUL R20, R19, R20 ;  /* 0x0000001413147220 */ /* 0x000fe20000400000 */
[----:B------:R-:W-:Y:S01]  /*0790*/  FFMA R9, R9, R11, R26 ;  /* 0x0000000b09097223 */ /* 0x000fe2000000001a */
[----:B------:R-:W-:Y:S02]  /*07a0*/  FFMA R5, R15, R5, R6 ;  /* 0x000000050f057223 */ /* 0x000fe40000000006 */
[----:B------:R-:W-:Y:S01]  /*07b0*/  FFMA R4, R20, R4, R7 ;  /* 0x0000000414047223 */ /* 0x000fe20000000007 */
[----:B------:R-:W-:Y:S01]  /*07c0*/  FADD R18, R18, R13 ;  /* 0x0000000d12127221 */ /* 0x000fe20000000000 */
[----:B------:R-:W-:-:S04]  /*07d0*/  FADD R9, R9, R12 ;  /* 0x0000000c09097221 */ /* 0x000fc80000000000 */
[C---:B------:R-:W-:Y:S01]  /*07e0*/  FSETP.GEU.AND P1, PT, R5.reuse, -R18, PT ;  /* 0x800000120500720b */ /* 0x040fe20003f2e000 */
[----:B------:R-:W-:Y:S01]  /*07f0*/  FADD R18, R5, R18 ;  /* 0x0000001205127221 */ /* 0x000fe20000000000 */
[C---:B------:R-:W-:Y:S01]  /*0800*/  FADD R5, R4.reuse, R9 ;  /* 0x0000000904057221 */ /* 0x040fe20000000000 */
[----:B------:R-:W-:-:S03]  /*0810*/  FSETP.GEU.AND P2, PT, R4, -R9, PT ;  /* 0x800000090400720b */ /* 0x000fc60003f4e000 */
[----:B------:R-:W-:Y:S02]  /*0820*/  FSEL R9, R18, RZ, P1 ;  /* 0x000000ff12097208 */ /* 0x000fe40000800000 */
[----:B------:R-:W-:Y:S01]  /*0830*/  FSEL R8, R5, RZ, P2 ;  /* 0x000000ff05087208 */ /* 0x000fe20001000000 */
[----:B0-----:R-:W-:Y:S01]  /*0840*/  IMAD.WIDE R2, R0, 0x4, R2 ;  /* 0x0000000400027825 */ /* 0x001fe200078e0202 */
[----:B------:R-:W-:Y:S02]  /*0850*/  FSETP.GTU.AND P2, PT, R9, RZ, PT ;  /* 0x000000ff0900720b */ /* 0x000fe40003f4c000 */
[----:B------:R-:W-:Y:S02]  /*0860*/  FSETP.GTU.AND P3, PT, R8, RZ, PT ;  /* 0x000000ff0800720b */ /* 0x000fe40003f6c000 */
[----:B------:R-:W-:Y:S01]  /*0870*/  IADD3 R4, P1, R0, UR6, RZ ;  /* 0x0000000600047c10 */ /* 0x000fe2000ff3e0ff */
[----:B------:R0:W-:Y:S01]  /*0880*/  @!P0 STG.E.64 desc[UR4][R2.64], R8 ;  /* 0x0000000802008986 */ /* 0x0001e2000c101b04 */
[----:B------:R-:W-:-:S02]  /*0890*/  SEL R7, RZ, 0x100, P2 ;  /* 0x00000100ff077807 */ /* 0x000fc40001000000 */
[----:B------:R-:W-:Y:S02]  /*08a0*/  SEL R6, RZ, 0x1, P3 ;  /* 0x00000001ff067807 */ /* 0x000fe40001800000 */
[----:B------:R-:W-:Y:S02]  /*08b0*/  LEA.HI.X.SX32 R5, R0, UR7, 0x1, P1 ;  /* 0x0000000700057c11 */ /* 0x000fe400088f0eff */
[----:B------:R-:W-:Y:S01]  /*08c0*/  IADD3 R7, R6, R7, RZ ;  /* 0x0000000706077210 */ /* 0x000fe20007ffe0ff */
[----:B0-----:R-:W-:Y:S06]  /*08d0*/  @P0 EXIT ;  /* 0x000000000000094d */ /* 0x001fec0003800000 */
[----:B------:R-:W-:Y:S01]  /*08e0*/  STG.E.U16 desc[UR4][R4.64], R7 ;  /* 0x0000000704007986 */ /* 0x000fe2000c101504 */
[----:B------:R-:W-:Y:S05]  /*08f0*/  EXIT ;  /* 0x000000000000794d */ /* 0x000fea0003800000 */
.L_x_0:
[----:B------:R-:W-:-:S00]  /*0900*/  BRA `(.L_x_0) ;  /* 0xfffffffc00fc7947 */ /* 0x000fc0000383ffff */
[----:B------:R-:W-:-:S00]  /*0910*/  NOP ;  /* 0x0000000000007918 */ /* 0x000fc00000000000 */
        /* <DEDUP_REMOVED lines=14> */
.L_x_1:


//--------------------- .nv.global.init           --------------------------
	.section	.nv.global.init,"aw",@progbits
.nv.global.init:
	.type		_$_str,@object
	.size		_$_str,(_$_str_$_2 - _$_str)
_$_str:
        /*0000*/ 	.byte	0x5f, 0x5f, 0x43, 0x55, 0x44, 0x41, 0x5f, 0x46, 0x54, 0x5a, 0x00
	.type		_$_str_$_2,@object
	.size		_$_str_$_2,(.L_1 - _$_str_$_2)
_$_str_$_2:
        /*000b*/ 	.byte	0x5f, 0x5f, 0x43, 0x55, 0x44, 0x41, 0x5f, 0x50, 0x52, 0x45, 0x43, 0x5f, 0x53, 0x51, 0x52, 0x54
        /*001b*/ 	.byte	0x00
.L_1:


//--------------------- .nv.constant0.triton_poi_fused__native_batch_norm_legit_no_training_add_relu_threshold_backward_10 --------------------------
	.section	.nv.constant0.triton_poi_fused__native_batch_norm_legit_no_training_add_relu_threshold_backward_10,"a",@progbits
	.sectionflags	@""
	.align	4
.nv.constant0.triton_poi_fused__native_batch_norm_legit_no_training_add_relu_threshold_backward_10:
	.zero		636
